	.target	sm_100a

	.elftype	@"ET_EXEC"


//--------------------- .note.nv.tkinfo           --------------------------
	.section	.note.nv.tkinfo,"",@"SHT_NOTE"
	.sectionflags	@"SHF_NOTE_NV_TKINFO"
	.tkinfo
        /*0018*/ 	.word	0x00000081
        /*0030*/ 	.string	""
        /*0030*/ 	.string	"ptxas-blackwell"
        /*0030*/ 	.string	"Cuda compilation tools, release 12.9, V12.9.86"
        /*0030*/ 	.string	"Build cuda_12.9.r12.9/compiler.36037853_0"
        /*0030*/ 	.string	"-v  -suppress-debug-info  -lineinfo  -arch sm_100a "



//--------------------- .note.nv.cuver            --------------------------
	.section	.note.nv.cuver,"",@"SHT_NOTE"
	.sectionflags	@"SHF_NOTE_NV_CUVER"
        /*0018*/ 	.short	0x0001
        /*001a*/ 	.short	0x0064
        /*001c*/ 	.short	0x0001
        /*001e*/ 	.short	0x0000
        /*0020*/ 	.short	0x0001
        /*0022*/ 	.short	0x0000


//--------------------- .nv.info                  --------------------------
	.section	.nv.info,"",@"SHT_CUDA_INFO"
	.align	4


	//----- nvinfo : EIATTR_REGCOUNT
	.align		4
        /*0000*/ 	.byte	0x04, 0x2f
        /*0002*/ 	.short	(.L_4 - .L_3)
	.align		4
.L_3:
        /*0004*/ 	.word	index@(gluon_mma)
        /*0008*/ 	.word	0x0000003a


	//----- nvinfo : EIATTR_FRAME_SIZE
	.align		4
.L_4:
        /*000c*/ 	.byte	0x04, 0x11
        /*000e*/ 	.short	(.L_6 - .L_5)
	.align		4
.L_5:
        /*0010*/ 	.word	index@($__internal_2_$__cuda_sm10x_tcgen05_guardrail_trap_unallocated_columns_being_dealloced)
        /*0014*/ 	.word	0x00000000


	//----- nvinfo : EIATTR_FRAME_SIZE
	.align		4
.L_6:
        /*0018*/ 	.byte	0x04, 0x11
        /*001a*/ 	.short	(.L_8 - .L_7)
	.align		4
.L_7:
        /*001c*/ 	.word	index@($__internal_1_$__cuda_sm10x_tcgen05_guardrail_trap_phase_invalid_during_alloc)
        /*0020*/ 	.word	0x00000000


	//----- nvinfo : EIATTR_FRAME_SIZE
	.align		4
.L_8:
        /*0024*/ 	.byte	0x04, 0x11
        /*0026*/ 	.short	(.L_10 - .L_9)
	.align		4
.L_9:
        /*0028*/ 	.word	index@($__internal_0_$__cuda_sm10x_tcgen05_guardrail_trap_col_being_dealloced_not_returned_by_alloc)
        /*002c*/ 	.word	0x00000000


	//----- nvinfo : EIATTR_FRAME_SIZE
	.align		4
.L_10:
        /*0030*/ 	.byte	0x04, 0x11
        /*0032*/ 	.short	(.L_12 - .L_11)
	.align		4
.L_11:
        /*0034*/ 	.word	index@(gluon_mma)
        /*0038*/ 	.word	0x00000000


	//----- nvinfo : EIATTR_MIN_STACK_SIZE
	.align		4
.L_12:
        /*003c*/ 	.byte	0x04, 0x12
        /*003e*/ 	.short	(.L_14 - .L_13)
	.align		4
.L_13:
        /*0040*/ 	.word	index@(gluon_mma)
        /*0044*/ 	.word	0x00000000
.L_14:


//--------------------- .nv.info.gluon_mma        --------------------------
	.section	.nv.info.gluon_mma,"",@"SHT_CUDA_INFO"
	.sectionflags	@""
	.align	4


	//----- nvinfo : EIATTR_CUDA_API_VERSION
	.align		4
        /*0000*/ 	.byte	0x04, 0x37
        /*0002*/ 	.short	(.L_16 - .L_15)
.L_15:
        /*0004*/ 	.word	0x00000081


	//----- nvinfo : EIATTR_KPARAM_INFO
	.align		4
.L_16:
        /*0008*/ 	.byte	0x04, 0x17
        /*000a*/ 	.short	(.L_18 - .L_17)
.L_17:
        /*000c*/ 	.word	0x00000000
        /*0010*/ 	.short	0x0004
        /*0012*/ 	.short	0x0020
        /*0014*/ 	.byte	0x00, 0xf4, 0x21, 0x00


	//----- nvinfo : EIATTR_KPARAM_INFO
	.align		4
.L_18:
        /*0018*/ 	.byte	0x04, 0x17
        /*001a*/ 	.short	(.L_20 - .L_19)
.L_19:
        /*001c*/ 	.word	0x00000000
        /*0020*/ 	.short	0x0003
        /*0022*/ 	.short	0x0018
        /*0024*/ 	.byte	0x00, 0xf4, 0x21, 0x00


	//----- nvinfo : EIATTR_KPARAM_INFO
	.align		4
.L_20:
        /*0028*/ 	.byte	0x04, 0x17
        /*002a*/ 	.short	(.L_22 - .L_21)
.L_21:
        /*002c*/ 	.word	0x00000000
        /*0030*/ 	.short	0x0002
        /*0032*/ 	.short	0x0010
        /*0034*/ 	.byte	0x00, 0xf4, 0x21, 0x00


	//----- nvinfo : EIATTR_KPARAM_INFO
	.align		4
.L_22:
        /*0038*/ 	.byte	0x04, 0x17
        /*003a*/ 	.short	(.L_24 - .L_23)
.L_23:
        /*003c*/ 	.word	0x00000000
        /*0040*/ 	.short	0x0001
        /*0042*/ 	.short	0x0008
        /*0044*/ 	.byte	0x00, 0xf4, 0x21, 0x00


	//----- nvinfo : EIATTR_KPARAM_INFO
	.align		4
.L_24:
        /*0048*/ 	.byte	0x04, 0x17
        /*004a*/ 	.short	(.L_26 - .L_25)
.L_25:
        /*004c*/ 	.word	0x00000000
        /*0050*/ 	.short	0x0000
        /*0052*/ 	.short	0x0000
        /*0054*/ 	.byte	0x00, 0xf4, 0x21, 0x00


	//----- nvinfo : EIATTR_AT_ENTRY_FRAGMENTS
	.align		4
.L_26:
        /*0058*/ 	.byte	0x04, 0x4f
        /*005a*/ 	.short	(.L_28 - .L_27)


	//   ....[0]....
.L_27:
        /*005c*/ 	.word	0x00000004


	//----- nvinfo : EIATTR_RESERVED_SMEM_USED
	.align		4
.L_28:
        /*0060*/ 	.byte	0x01, 0x41
	.zero		2


	//----- nvinfo : EIATTR_SPARSE_MMA_MASK
	.align		4
        /*0064*/ 	.byte	0x03, 0x50
        /*0066*/ 	.short	0x0000


	//----- nvinfo : EIATTR_TCGEN05_1CTA_USED
	.align		4
        /*0068*/ 	.byte	0x01, 0x51
	.zero		2


	//----- nvinfo : EIATTR_MAXREG_COUNT
	.align		4
        /*006c*/ 	.byte	0x03, 0x1b
        /*006e*/ 	.short	0x00ff


	//----- nvinfo : EIATTR_NUM_BARRIERS
	.align		4
        /*0070*/ 	.byte	0x02, 0x4c
        /*0072*/ 	.byte	0x01
	.zero		1


	//----- nvinfo : EIATTR_INT_WARP_WIDE_INSTR_OFFSETS
	.align		4
        /*0074*/ 	.byte	0x04, 0x31
        /*0076*/ 	.short	(.L_30 - .L_29)


	//   ....[0]....
.L_29:
        /*0078*/ 	.word	0x00000f30


	//   ....[1]....
        /*007c*/ 	.word	0x00000f90


	//   ....[2]....
        /*0080*/ 	.word	0x000014d0


	//   ....[3]....
        /*0084*/ 	.word	0x000014e0


	//   ....[4]....
        /*0088*/ 	.word	0x00001bb0


	//   ....[5]....
        /*008c*/ 	.word	0x00001c00


	//----- nvinfo : EIATTR_COOP_GROUP_MASK_REGIDS
	.align		4
.L_30:
        /*0090*/ 	.byte	0x04, 0x29
        /*0092*/ 	.short	(.L_32 - .L_31)


	//   ....[0]....
.L_31:
        /*0094*/ 	.word	0xffffffff


	//   ....[1]....
        /*0098*/ 	.word	0xffffffff


	//   ....[2]....
        /*009c*/ 	.word	0xffffffff


	//   ....[3]....
        /*00a0*/ 	.word	0xffffffff


	//----- nvinfo : EIATTR_COOP_GROUP_INSTR_OFFSETS
	.align		4
.L_32:
        /*00a4*/ 	.byte	0x04, 0x28
        /*00a6*/ 	.short	(.L_34 - .L_33)


	//   ....[0]....
.L_33:
        /*00a8*/ 	.word	0x00000050


	//   ....[1]....
        /*00ac*/ 	.word	0x00000310


	//   ....[2]....
        /*00b0*/ 	.word	0x00001a40


	//   ....[3]....
        /*00b4*/ 	.word	0x00001cb0


	//----- nvinfo : EIATTR_VRC_CTA_INIT_COUNT
	.align		4
.L_34:
        /*00b8*/ 	.byte	0x02, 0x4a
        /*00ba*/ 	.byte	0x80
	.zero		1


	//----- nvinfo : EIATTR_MBARRIER_INSTR_OFFSETS
	.align		4
        /*00bc*/ 	.byte	0x04, 0x39
        /*00be*/ 	.short	(.L_36 - .L_35)


	//   ....[0]....
.L_35:
        /*00c0*/ 	.word	0x00001210
        /*00c4*/ 	.word	0x000000ff
        /*00c8*/ 	.word	0x00006000
        /*00cc*/ 	.short	0x0100
        /*00ce*/ 	.byte	0x0c
	.zero		1


	//   ....[1]....
        /*00d0*/ 	.word	0x00001580
        /*00d4*/ 	.word	0x000000ff
        /*00d8*/ 	.word	0x00006000
        /*00dc*/ 	.short	0x010a
        /*00de*/ 	.byte	0x0c
	.zero		1


	//   ....[2]....
        /*00e0*/ 	.word	0x000016a0
        /*00e4*/ 	.word	0x000000ff
        /*00e8*/ 	.word	0x00006000
        /*00ec*/ 	.short	0x0108
        /*00ee*/ 	.byte	0x0c
	.zero		1


	//   ....[3]....
        /*00f0*/ 	.word	0x00001cd0
        /*00f4*/ 	.word	0x000000ff
        /*00f8*/ 	.word	0x00006000
        /*00fc*/ 	.short	0x010a
        /*00fe*/ 	.byte	0x0c
	.zero		1


	//----- nvinfo : EIATTR_NUM_MBARRIERS
	.align		4
.L_36:
        /*0100*/ 	.byte	0x03, 0x38
        /*0102*/ 	.short	0x0001


	//----- nvinfo : EIATTR_EXIT_INSTR_OFFSETS
	.align		4
        /*0104*/ 	.byte	0x04, 0x1c
        /*0106*/ 	.short	(.L_38 - .L_37)


	//   ....[0]....
.L_37:
        /*0108*/ 	.word	0x00001cc0


	//----- nvinfo : EIATTR_REQNTID
	.align		4
.L_38:
        /*010c*/ 	.byte	0x04, 0x10
        /*010e*/ 	.short	(.L_40 - .L_39)
.L_39:
        /*0110*/ 	.word	0x00000100
        /*0114*/ 	.word	0x00000001
        /*0118*/ 	.word	0x00000001


	//----- nvinfo : EIATTR_CRS_STACK_SIZE
	.align		4
.L_40:
        /*011c*/ 	.byte	0x04, 0x1e
        /*011e*/ 	.short	(.L_42 - .L_41)
.L_41:
        /*0120*/ 	.word	0x00000000


	//----- nvinfo : EIATTR_CBANK_PARAM_SIZE
	.align		4
.L_42:
        /*0124*/ 	.byte	0x03, 0x19
        /*0126*/ 	.short	0x0028


	//----- nvinfo : EIATTR_PARAM_CBANK
	.align		4
        /*0128*/ 	.byte	0x04, 0x0a
        /*012a*/ 	.short	(.L_44 - .L_43)
	.align		4
.L_43:
        /*012c*/ 	.word	index@(.nv.constant0.gluon_mma)
        /*0130*/ 	.short	0x0380
        /*0132*/ 	.short	0x0028


	//----- nvinfo : EIATTR_SW_WAR
	.align		4
.L_44:
        /*0134*/ 	.byte	0x04, 0x36
        /*0136*/ 	.short	(.L_46 - .L_45)
.L_45:
        /*0138*/ 	.word	0x00000008
.L_46:


//--------------------- .nv.compat                --------------------------
	.section	.nv.compat,"",@"SHT_CUDA_COMPAT_INFO"
	.align	4
        /*0000*/ 	.byte	0x02, 0x02, 0x02, 0x00, 0x02, 0x05, 0x05, 0x00, 0x02, 0x03, 0x00, 0x00, 0x02, 0x06, 0x01, 0x00


//--------------------- .nv.callgraph             --------------------------
	.section	.nv.callgraph,"",@"SHT_CUDA_CALLGRAPH"
	.align	4
	.sectionentsize	8
	.align		4
        /*0000*/ 	.word	0x00000000
	.align		4
        /*0004*/ 	.word	0xffffffff
	.align		4
        /*0008*/ 	.word	0x00000000
	.align		4
        /*000c*/ 	.word	0xfffffffe
	.align		4
        /*0010*/ 	.word	0x00000000
	.align		4
        /*0014*/ 	.word	0xfffffffd
	.align		4
        /*0018*/ 	.word	0x00000000
	.align		4
        /*001c*/ 	.word	0xfffffffc


//--------------------- .text.gluon_mma           --------------------------
	.section	.text.gluon_mma,"ax",@progbits
	.align	128
        .global         gluon_mma
        .type           gluon_mma,@function
        .size           gluon_mma,(.L_x_15 - gluon_mma)
        .other          gluon_mma,@"STO_CUDA_ENTRY STV_DEFAULT"
gluon_mma:
.text.gluon_mma:
[----:B------:R-:W0:Y:S01]  /*0000*/  LDC R1, c[0x0][0x37c] ;  /* 0x0000df00ff017b82 */ /* 0x000e220000000800 */
[----:B------:R-:W1:Y:S02]  /*0010*/  S2R R3, SR_TID.X ;  /* 0x0000000000037919 */ /* 0x000e640000002100 */
[----:B-1----:R-:W-:-:S13]  /*0020*/  ISETP.GE.U32.AND P1, PT, R3, 0x20, PT ;  /* 0x000000200300780c */ /* 0x002fda0003f26070 */
[----:B------:R-:W-:Y:S05]  /*0030*/  @P1 BRA `(.L_x_0) ;  /* 0x0000000000b81947 */ /* 0x000fea0003800000 */
[----:B------:R-:W1:Y:S01]  /*0040*/  S2UR UR6, SR_CgaCtaId ;  /* 0x00000000000679c3 */ /* 0x000e620000008800 */
[----:B------:R-:W-:Y:S01]  /*0050*/  NOP ;  /* 0x0000000000007918 */ /* 0x000fe20000000000 */
[----:B------:R-:W-:Y:S02]  /*0060*/  UMOV UR4, 0x40 ;  /* 0x0000004000047882 */ /* 0x000fe40000000000 */
[----:B-1----:R-:W-:-:S09]  /*0070*/  ULEA UR4, UR6, UR4, 0x18 ;  /* 0x0000000406047291 */ /* 0x002fd2000f8ec0ff */
[----:B------:R-:W1:Y:S01]  /*0080*/  LDS.U8 R0, [UR4] ;  /* 0x00000004ff007984 */ /* 0x000e620008000000 */
[----:B------:R-:W-:Y:S02]  /*0090*/  UMOV UR4, 0x400 ;  /* 0x0000040000047882 */ /* 0x000fe40000000000 */
[----:B------:R-:W-:Y:S01]  /*00a0*/  ULEA UR4, UR6, UR4, 0x18 ;  /* 0x0000000406047291 */ /* 0x000fe2000f8ec0ff */
[----:B-1----:R-:W-:-:S13]  /*00b0*/  ISETP.NE.AND P0, PT, R0, RZ, PT ;  /* 0x000000ff0000720c */ /* 0x002fda0003f05270 */
[----:B------:R-:W-:Y:S05]  /*00c0*/  @P0 BRA `(.L_x_1) ;  /* 0x00000000007c0947 */ /* 0x000fea0003800000 */
[----:B------:R-:W-:-:S13]  /*00d0*/  ELECT P0, URZ, PT ;  /* 0x0000000000ff782f */ /* 0x000fda0003800000 */
[----:B------:R-:W-:Y:S05]  /*00e0*/  @!P0 BRA `(.L_x_2) ;  /* 0x0000000000848947 */ /* 0x000fea0003800000 */
[----:B------:R-:W-:Y:S01]  /*00f0*/  UMOV UR5, 0x4 ;  /* 0x0000000400057882 */ /* 0x000fe20000000000 */
[----:B------:R-:W-:Y:S02]  /*0100*/  IMAD.MOV.U32 R7, RZ, RZ, 0x1 ;  /* 0x00000001ff077424 */ /* 0x000fe400078e00ff */
[----:B------:R-:W-:Y:S02]  /*0110*/  IMAD.MOV.U32 R5, RZ, RZ, 0xf ;  /* 0x0000000fff057424 */ /* 0x000fe400078e00ff */
[----:B------:R-:W-:Y:S04]  /*0120*/  DEPBAR.LE SB1, 0x36 ;  /* 0x00009d800000791a */ /* 0x000fe80000000000 */
[----:B------:R-:W1:Y:S02]  /*0130*/  UTCATOMSWS.FIND_AND_SET.ALIGN UP0, UR5, UR5 ;  /* 0x00000005000575e3 */ /* 0x000e640008000800 */
[----:B-1----:R-:W-:-:S04]  /*0140*/  PLOP3.LUT P0, PT, PT, PT, UP0, 0x80, 0x8 ;  /* 0x000000000008781c */ /* 0x002fc80003f0f008 */
[----:B------:R-:W-:-:S04]  /*0150*/  SEL R0, RZ, 0xffffffff, !P0 ;  /* 0xffffffffff007807 */ /* 0x000fc80004000000 */
[----:B------:R-:W-:Y:S01]  /*0160*/  ISETP.NE.AND P0, PT, R0, RZ, PT ;  /* 0x000000ff0000720c */ /* 0x000fe20003f05270 */
[----:B------:R-:W-:-:S12]  /*0170*/  IMAD.U32 R0, RZ, RZ, UR5 ;  /* 0x00000005ff007e24 */ /* 0x000fd8000f8e00ff */
[----:B------:R-:W-:Y:S05]  /*0180*/  @P0 BRA `(.L_x_3) ;  /* 0x0000000000240947 */ /* 0x000fea0003800000 */
.L_x_4:
[----:B------:R-:W-:Y:S05]  /*0190*/  NANOSLEEP 0x64 ;  /* 0x000000640000795d */ /* 0x000fea0003800000 */
[----:B------:R-:W-:-:S05]  /*01a0*/  UMOV UR5, 0x4 ;  /* 0x0000000400057882 */ /* 0x000fca0000000000 */
[----:B------:R-:W-:Y:S04]  /*01b0*/  DEPBAR.LE SB1, 0x36 ;  /* 0x00009d800000791a */ /* 0x000fe80000000000 */
[----:B------:R-:W1:Y:S02]  /*01c0*/  UTCATOMSWS.FIND_AND_SET.ALIGN UP0, UR5, UR5 ;  /* 0x00000005000575e3 */ /* 0x000e640008000800 */
[----:B-1----:R-:W-:-:S04]  /*01d0*/  PLOP3.LUT P0, PT, PT, PT, UP0, 0x80, 0x8 ;  /* 0x000000000008781c */ /* 0x002fc80003f0f008 */
[----:B------:R-:W-:-:S04]  /*01e0*/  SEL R0, RZ, 0xffffffff, !P0 ;  /* 0xffffffffff007807 */ /* 0x000fc80004000000 */
[----:B------:R-:W-:Y:S01]  /*01f0*/  ISETP.NE.AND P0, PT, R0, RZ, PT ;  /* 0x000000ff0000720c */ /* 0x000fe20003f05270 */
[----:B------:R-:W-:-:S12]  /*0200*/  IMAD.U32 R0, RZ, RZ, UR5 ;  /* 0x00000005ff007e24 */ /* 0x000fd8000f8e00ff */
[----:B------:R-:W-:Y:S05]  /*0210*/  @!P0 BRA `(.L_x_4) ;  /* 0xfffffffc00dc8947 */ /* 0x000fea000383ffff */
.L_x_3:
[C---:B------:R-:W-:Y:S01]  /*0220*/  VIADD R4, R0.reuse, 0x10 ;  /* 0x0000001000047836 */ /* 0x040fe20000000000 */
[----:B------:R-:W-:Y:S01]  /*0230*/  UMOV UR5, 0x50 ;  /* 0x0000005000057882 */ /* 0x000fe20000000000 */
[----:B------:R-:W-:Y:S01]  /*0240*/  SHF.L.U32 R2, R5, R0, RZ ;  /* 0x0000000005027219 */ /* 0x000fe200000006ff */
[----:B------:R-:W-:Y:S01]  /*0250*/  ULEA UR5, UR6, UR5, 0x18 ;  /* 0x0000000506057291 */ /* 0x000fe2000f8ec0ff */
[----:B------:R-:W-:Y:S01]  /*0260*/  IMAD.SHL.U32 R0, R0, 0x20, RZ ;  /* 0x0000002000007824 */ /* 0x000fe200078e00ff */
[----:B------:R-:W-:-:S04]  /*0270*/  SHF.L.U32 R5, R7, R4, RZ ;  /* 0x0000000407057219 */ /* 0x000fc800000006ff */
[----:B------:R-:W-:-:S05]  /*0280*/  LOP3.LUT R2, R5, R2, RZ, 0xfc, !PT ;  /* 0x0000000205027212 */ /* 0x000fca00078efcff */
[----:B------:R1:W-:Y:S04]  /*0290*/  ATOMS.OR RZ, [UR5], R2 ;  /* 0x00000002ffff798c */ /* 0x0003e8000b000005 */
[----:B------:R1:W-:Y:S01]  /*02a0*/  STS [UR4], R0 ;  /* 0x00000000ff007988 */ /* 0x0003e20008000804 */
[----:B------:R-:W-:Y:S05]  /*02b0*/  BRA `(.L_x_2) ;  /* 0x0000000000107947 */ /* 0x000fea0003800000 */
.L_x_1:
[----:B------:R-:W-:Y:S01]  /*02c0*/  IMAD.MOV.U32 R0, RZ, RZ, -0x1 ;  /* 0xffffffffff007424 */ /* 0x000fe200078e00ff */
[----:B------:R-:W-:-:S04]  /*02d0*/  MOV R4, 0x300 ;  /* 0x0000030000047802 */ /* 0x000fc80000000f00 */
[----:B------:R1:W-:Y:S03]  /*02e0*/  STS [UR4], R0 ;  /* 0x00000000ff007988 */ /* 0x0003e60008000804 */
[----:B01----:R-:W-:Y:S05]  /*02f0*/  CALL.REL.NOINC `($__internal_1_$__cuda_sm10x_tcgen05_guardrail_trap_phase_invalid_during_alloc) ;  /* 0x00000018008c7944 */ /* 0x003fea0003c00000 */
.L_x_2:
[----:B------:R-:W-:Y:S05]  /*0300*/  WARPSYNC.ALL ;  /* 0x0000000000007948 */ /* 0x000fea0003800000 */
[----:B------:R-:W-:Y:S01]  /*0310*/  NOP ;  /* 0x0000000000007918 */ /* 0x000fe20000000000 */
.L_x_0:
[----:B------:R-:W2:Y:S08]  /*0320*/  S2UR UR11, SR_CgaCtaId ;  /* 0x00000000000b79c3 */ /* 0x000eb00000008800 */
[----:B------:R-:W-:Y:S01]  /*0330*/  BAR.SYNC.DEFER_BLOCKING 0x0 ;  /* 0x0000000000007b1d */ /* 0x000fe20000010000 */
[C---:B-1----:R-:W-:Y:S02]  /*0340*/  LOP3.LUT R2, R3.reuse, 0xe0, RZ, 0xc0, !PT ;  /* 0x000000e003027812 */ /* 0x042fe400078ec0ff */
[----:B------:R-:W-:-:S03]  /*0350*/  LOP3.LUT R9, R3, 0x1f, RZ, 0xc0, !PT ;  /* 0x0000001f03097812 */ /* 0x000fc600078ec0ff */
[----:B------:R-:W-:Y:S01]  /*0360*/  UMOV UR4, 0x400 ;  /* 0x0000040000047882 */ /* 0x000fe20000000000 */
[----:B------:R-:W1:Y:S01]  /*0370*/  LDCU.128 UR16, c[0x0][0x380] ;  /* 0x00007000ff1077ac */ /* 0x000e620008000c00 */
[----:B------:R-:W-:Y:S01]  /*0380*/  IMAD.SHL.U32 R0, R2, 0x4, RZ ;  /* 0x0000000402007824 */ /* 0x000fe200078e00ff */
[----:B------:R-:W3:Y:S01]  /*0390*/  LDCU.64 UR20, c[0x0][0x358] ;  /* 0x00006b00ff1477ac */ /* 0x000ee20008000a00 */
[----:B--2---:R-:W-:-:S03]  /*03a0*/  ULEA UR12, UR11, UR4, 0x18 ;  /* 0x000000040b0c7291 */ /* 0x004fc6000f8ec0ff */
[----:B-1----:R-:W-:-:S04]  /*03b0*/  IADD3 R4, P0, P2, R9, UR16, R0 ;  /* 0x0000001009047c10 */ /* 0x002fc8000fa1e000 */
[----:B------:R-:W-:Y:S02]  /*03c0*/  IADD3.X R5, PT, PT, RZ, UR17, RZ, P0, P2 ;  /* 0x00000011ff057c10 */ /* 0x000fe400087e44ff */
[----:B------:R-:W1:Y:S01]  /*03d0*/  LDS R41, [UR12] ;  /* 0x0000000cff297984 */ /* 0x000e620008000800 */
[----:B------:R-:W-:Y:S01]  /*03e0*/  BAR.SYNC.DEFER_BLOCKING 0x0 ;  /* 0x0000000000007b1d */ /* 0x000fe20000010000 */
[----:B------:R-:W-:Y:S02]  /*03f0*/  SHF.R.U32.HI R2, RZ, 0x1, R2 ;  /* 0x00000001ff027819 */ /* 0x000fe40000011602 */
[----:B------:R-:W-:-:S04]  /*0400*/  LOP3.LUT R35, R0, 0x1f, R3, 0xf8, !PT ;  /* 0x0000001f00237812 */ /* 0x000fc800078ef803 */
[----:B------:R-:W-:Y:S01]  /*0410*/  LOP3.LUT R10, R35, R2, RZ, 0x3c, !PT ;  /* 0x00000002230a7212 */ /* 0x000fe200078e3cff */
[----:B---3--:R2:W5:Y:S04]  /*0420*/  LDG.E.U8 R11, desc[UR20][R4.64] ;  /* 0x00000014040b7981 */ /* 0x008568000c1e1100 */
[----:B------:R2:W5:Y:S04]  /*0430*/  LDG.E.U8 R17, desc[UR20][R4.64+0x400] ;  /* 0x0004001404117981 */ /* 0x000568000c1e1100 */
        /* <DEDUP_REMOVED lines=19> */
[----:B------:R2:W5:Y:S01]  /*0570*/  LDG.E.U8 R13, desc[UR20][R4.64+0x1440] ;  /* 0x00144014040d7981 */ /* 0x000562000c1e1100 */
[----:B-1----:R-:W-:Y:S05]  /*0580*/  @P1 BRA `(.L_x_5) ;  /* 0x0000000000181947 */ /* 0x002fea0003800000 */
[----:B------:R-:W-:Y:S01]  /*0590*/  ELECT P0, URZ, PT ;  /* 0x0000000000ff782f */ /* 0x000fe20003800000 */
[----:B------:R-:W-:Y:S01]  /*05a0*/  IMAD.MOV.U32 R6, RZ, RZ, 0x1 ;  /* 0x00000001ff067424 */ /* 0x000fe200078e00ff */
[----:B------:R-:W-:Y:S01]  /*05b0*/  UMOV UR4, 0x40 ;  /* 0x0000004000047882 */ /* 0x000fe20000000000 */
[----:B------:R-:W-:Y:S01]  /*05c0*/  UVIRTCOUNT.DEALLOC.SMPOOL 0x80 ;  /* 0x000000800000784c */ /* 0x000fe20000000000 */
[----:B------:R-:W-:-:S09]  /*05d0*/  ULEA UR4, UR11, UR4, 0x18 ;  /* 0x000000040b047291 */ /* 0x000fd2000f8ec0ff */
[----:B------:R1:W-:Y:S03]  /*05e0*/  @P0 STS.U8 [UR4], R6 ;  /* 0x00000006ff000988 */ /* 0x0003e60008000004 */
.L_x_5:
[----:B------:R-:W3:Y:S01]  /*05f0*/  LDG.E.U8 R35, desc[UR20][R4.64+0x1840] ;  /* 0x0018401404237981 */ /* 0x000ee2000c1e1100 */
[----:B-1----:R-:W-:-:S03]  /*0600*/  IMAD.SHL.U32 R6, R3, 0x4, RZ ;  /* 0x0000000403067824 */ /* 0x002fc600078e00ff */
[----:B------:R-:W4:Y:S02]  /*0610*/  LDG.E.U8 R39, desc[UR20][R4.64+0x1c40] ;  /* 0x001c401404277981 */ /* 0x000f24000c1e1100 */
[----:B------:R-:W-:Y:S02]  /*0620*/  LOP3.LUT R6, R6, 0x380, RZ, 0xc0, !PT ;  /* 0x0000038006067812 */ /* 0x000fe400078ec0ff */
[----:B--2---:R-:W2:Y:S04]  /*0630*/  LDG.E.U8 R14, desc[UR20][R4.64+0x60] ;  /* 0x00006014040e7981 */ /* 0x004ea8000c1e1100 */
[----:B------:R-:W2:Y:S04]  /*0640*/  LDG.E.U8 R18, desc[UR20][R4.64+0x460] ;  /* 0x0004601404127981 */ /* 0x000ea8000c1e1100 */
[----:B------:R-:W2:Y:S04]  /*0650*/  LDG.E.U8 R22, desc[UR20][R4.64+0x860] ;  /* 0x0008601404167981 */ /* 0x000ea8000c1e1100 */
[----:B------:R-:W2:Y:S04]  /*0660*/  LDG.E.U8 R26, desc[UR20][R4.64+0xc60] ;  /* 0x000c6014041a7981 */ /* 0x000ea8000c1e1100 */
[----:B------:R-:W2:Y:S04]  /*0670*/  LDG.E.U8 R30, desc[UR20][R4.64+0x1060] ;  /* 0x00106014041e7981 */ /* 0x000ea8000c1e1100 */
[----:B------:R-:W2:Y:S04]  /*0680*/  LDG.E.U8 R34, desc[UR20][R4.64+0x1460] ;  /* 0x0014601404227981 */ /* 0x000ea8000c1e1100 */
[----:B-----5:R1:W-:Y:S01]  /*0690*/  STS.U8 [R10+UR12+0x4000], R11 ;  /* 0x0040000b0a007988 */ /* 0x0203e2000800000c */
[----:B------:R-:W-:-:S03]  /*06a0*/  IADD3 R6, P3, P4, R9, UR18, R6 ;  /* 0x0000001209067c10 */ /* 0x000fc6000fc7e006 */
[----:B------:R-:W2:Y:S01]  /*06b0*/  LDG.E.U8 R38, desc[UR20][R4.64+0x1860] ;  /* 0x0018601404267981 */ /* 0x000ea2000c1e1100 */
[----:B------:R-:W-:-:S03]  /*06c0*/  IADD3 R8, P0, P2, R9, UR18, R0 ;  /* 0x0000001209087c10 */ /* 0x000fc6000fa1e000 */
[----:B------:R0:W2:Y:S01]  /*06d0*/  LDG.E.U8 R42, desc[UR20][R4.64+0x1c60] ;  /* 0x001c6014042a7981 */ /* 0x0000a2000c1e1100 */
[----:B-1----:R-:W-:-:S03]  /*06e0*/  LOP3.LUT R11, R10, 0x20, RZ, 0x3c, !PT ;  /* 0x000000200a0b7812 */ /* 0x002fc600078e3cff */
[----:B------:R1:W-:Y:S04]  /*06f0*/  STS.U8 [R10+UR12+0x4400], R17 ;  /* 0x004400110a007988 */ /* 0x0003e8000800000c */
[----:B------:R-:W-:Y:S01]  /*0700*/  STS.U8 [R10+UR12+0x4800], R21 ;  /* 0x004800150a007988 */ /* 0x000fe2000800000c */
[----:B0-----:R-:W-:-:S03]  /*0710*/  LOP3.LUT R4, R10, 0x40, RZ, 0x3c, !PT ;  /* 0x000000400a047812 */ /* 0x001fc600078e3cff */
[----:B------:R-:W-:Y:S01]  /*0720*/  STS.U8 [R10+UR12+0x4c00], R25 ;  /* 0x004c00190a007988 */ /* 0x000fe2000800000c */
[----:B------:R-:W-:-:S03]  /*0730*/  IADD3.X R9, PT, PT, RZ, UR19, RZ, P0, P2 ;  /* 0x00000013ff097c10 */ /* 0x000fc600087e44ff */
[----:B------:R-:W-:Y:S01]  /*0740*/  STS.U8 [R10+UR12+0x5000], R29 ;  /* 0x0050001d0a007988 */ /* 0x000fe2000800000c */
[----:B------:R-:W-:-:S03]  /*0750*/  LOP3.LUT R5, R10, 0x60, RZ, 0x3c, !PT ;  /* 0x000000600a057812 */ /* 0x000fc600078e3cff */
[----:B------:R-:W-:Y:S04]  /*0760*/  STS.U8 [R10+UR12+0x5400], R31 ;  /* 0x0054001f0a007988 */ /* 0x000fe8000800000c */
        /* <DEDUP_REMOVED lines=10> */
[----:B------:R0:W-:Y:S04]  /*0810*/  STS.U8 [R4+UR12+0x5000], R7 ;  /* 0x0050000704007988 */ /* 0x0001e8000800000c */
[----:B------:R-:W-:Y:S04]  /*0820*/  STS.U8 [R4+UR12+0x4000], R15 ;  /* 0x0040000f04007988 */ /* 0x000fe8000800000c */
[----:B-1----:R-:W2:Y:S01]  /*0830*/  LDG.E.U8 R17, desc[UR20][R8.64] ;  /* 0x0000001408117981 */ /* 0x002ea2000c1e1100 */
[----:B0-----:R-:W-:-:S03]  /*0840*/  IADD3.X R7, PT, PT, RZ, UR19, RZ, P3, P4 ;  /* 0x00000013ff077c10 */ /* 0x001fc60009fe84ff */
[----:B------:R-:W-:Y:S04]  /*0850*/  STS.U8 [R4+UR12+0x4400], R19 ;  /* 0x0044001304007988 */ /* 0x000fe8000800000c */
[----:B------:R0:W-:Y:S04]  /*0860*/  STS.U8 [R4+UR12+0x4800], R23 ;  /* 0x0048001704007988 */ /* 0x0001e8000800000c */
[----:B------:R1:W-:Y:S04]  /*0870*/  STS.U8 [R4+UR12+0x4c00], R27 ;  /* 0x004c001b04007988 */ /* 0x0003e8000800000c */
[----:B------:R0:W-:Y:S04]  /*0880*/  STS.U8 [R4+UR12+0x5400], R13 ;  /* 0x0054000d04007988 */ /* 0x0001e8000800000c */
[----:B------:R-:W2:Y:S04]  /*0890*/  LDG.E.U8 R21, desc[UR20][R8.64+0x400] ;  /* 0x0004001408157981 */ /* 0x000ea8000c1e1100 */
        /* <DEDUP_REMOVED lines=12> */
[----:B0-----:R-:W2:Y:S04]  /*0960*/  LDG.E.U8 R23, desc[UR20][R8.64+0x3800] ;  /* 0x0038001408177981 */ /* 0x001ea8000c1e1100 */
[----:B-1----:R-:W2:Y:S04]  /*0970*/  LDG.E.U8 R27, desc[UR20][R6.64+0x3c00] ;  /* 0x003c0014061b7981 */ /* 0x002ea8000c1e1100 */
[----:B------:R-:W2:Y:S04]  /*0980*/  LDG.E.U8 R12, desc[UR20][R8.64+0x20] ;  /* 0x00002014080c7981 */ /* 0x000ea8000c1e1100 */
[----:B------:R-:W2:Y:S04]  /*0990*/  LDG.E.U8 R16, desc[UR20][R8.64+0x820] ;  /* 0x0008201408107981 */ /* 0x000ea8000c1e1100 */
[----:B------:R-:W2:Y:S04]  /*09a0*/  LDG.E.U8 R20, desc[UR20][R8.64+0x1020] ;  /* 0x0010201408147981 */ /* 0x000ea8000c1e1100 */
[----:B------:R-:W2:Y:S04]  /*09b0*/  LDG.E.U8 R24, desc[UR20][R8.64+0x1820] ;  /* 0x0018201408187981 */ /* 0x000ea8000c1e1100 */
[----:B------:R-:W2:Y:S04]  /*09c0*/  LDG.E.U8 R28, desc[UR20][R8.64+0x2020] ;  /* 0x00202014081c7981 */ /* 0x000ea8000c1e1100 */
[----:B------:R-:W2:Y:S04]  /*09d0*/  LDG.E.U8 R32, desc[UR20][R8.64+0x2820] ;  /* 0x0028201408207981 */ /* 0x000ea8000c1e1100 */
[----:B------:R-:W2:Y:S01]  /*09e0*/  LDG.E.U8 R36, desc[UR20][R8.64+0x3020] ;  /* 0x0030201408247981 */ /* 0x000ea2000c1e1100 */
[----:B------:R-:W-:-:S03]  /*09f0*/  R2UR UR13, R41 ;  /* 0x00000000290d72ca */ /* 0x000fc600000e0000 */
[----:B------:R-:W2:Y:S04]  /*0a00*/  LDG.E.U8 R40, desc[UR20][R8.64+0x3820] ;  /* 0x0038201408287981 */ /* 0x000ea8000c1e1100 */
[----:B------:R-:W2:Y:S04]  /*0a10*/  LDG.E.U8 R41, desc[UR20][R6.64+0x3c40] ;  /* 0x003c401406297981 */ /* 0x000ea8000c1e1100 */
[----:B------:R-:W2:Y:S04]  /*0a20*/  LDG.E.U8 R44, desc[UR20][R6.64+0x3c60] ;  /* 0x003c6014062c7981 */ /* 0x000ea8000c1e1100 */
[----:B------:R-:W2:Y:S04]  /*0a30*/  LDG.E.U8 R13, desc[UR20][R8.64+0x40] ;  /* 0x00004014080d7981 */ /* 0x000ea8000c1e1100 */
[----:B------:R-:W2:Y:S04]  /*0a40*/  LDG.E.U8 R15, desc[UR20][R8.64+0x440] ;  /* 0x00044014080f7981 */ /* 0x000ea8000c1e1100 */
[----:B------:R-:W2:Y:S04]  /*0a50*/  LDG.E.U8 R19, desc[UR20][R8.64+0xc40] ;  /* 0x000c401408137981 */ /* 0x000ea8000c1e1100 */
[----:B---3--:R-:W-:Y:S04]  /*0a60*/  STS.U8 [R4+UR12+0x5800], R35 ;  /* 0x0058002304007988 */ /* 0x008fe8000800000c */
[----:B----4-:R-:W-:Y:S04]  /*0a70*/  STS.U8 [R4+UR12+0x5c00], R39 ;  /* 0x005c002704007988 */ /* 0x010fe8000800000c */
[----:B--2---:R0:W-:Y:S04]  /*0a80*/  STS.U8 [R5+UR12+0x4000], R14 ;  /* 0x0040000e05007988 */ /* 0x0041e8000800000c */
[----:B------:R1:W-:Y:S04]  /*0a90*/  STS.U8 [R5+UR12+0x4400], R18 ;  /* 0x0044001205007988 */ /* 0x0003e8000800000c */
[----:B------:R2:W-:Y:S04]  /*0aa0*/  STS.U8 [R5+UR12+0x4800], R22 ;  /* 0x0048001605007988 */ /* 0x0005e8000800000c */
[----:B------:R3:W-:Y:S04]  /*0ab0*/  STS.U8 [R5+UR12+0x4c00], R26 ;  /* 0x004c001a05007988 */ /* 0x0007e8000800000c */
[----:B------:R4:W-:Y:S04]  /*0ac0*/  STS.U8 [R5+UR12+0x5000], R30 ;  /* 0x0050001e05007988 */ /* 0x0009e8000800000c */
[----:B------:R2:W-:Y:S04]  /*0ad0*/  STS.U8 [R5+UR12+0x5400], R34 ;  /* 0x0054002205007988 */ /* 0x0005e8000800000c */
[----:B0-----:R-:W2:Y:S04]  /*0ae0*/  LDG.E.U8 R14, desc[UR20][R8.64+0x420] ;  /* 0x00042014080e7981 */ /* 0x001ea8000c1e1100 */
[----:B-1----:R-:W2:Y:S04]  /*0af0*/  LDG.E.U8 R18, desc[UR20][R8.64+0xc20] ;  /* 0x000c201408127981 */ /* 0x002ea8000c1e1100 */
[----:B--2---:R-:W2:Y:S04]  /*0b00*/  LDG.E.U8 R22, desc[UR20][R8.64+0x1420] ;  /* 0x0014201408167981 */ /* 0x004ea8000c1e1100 */
[----:B---3--:R-:W3:Y:S04]  /*0b10*/  LDG.E.U8 R26, desc[UR20][R8.64+0x1c20] ;  /* 0x001c2014081a7981 */ /* 0x008ee8000c1e1100 */
[----:B----4-:R-:W4:Y:S04]  /*0b20*/  LDG.E.U8 R30, desc[UR20][R8.64+0x2420] ;  /* 0x00242014081e7981 */ /* 0x010f28000c1e1100 */
[----:B------:R-:W4:Y:S04]  /*0b30*/  LDG.E.U8 R34, desc[UR20][R8.64+0x2c20] ;  /* 0x002c201408227981 */ /* 0x000f28000c1e1100 */
[----:B------:R0:W-:Y:S04]  /*0b40*/  STS.U8 [R5+UR12+0x5800], R38 ;  /* 0x0058002605007988 */ /* 0x0001e8000800000c */
[----:B------:R1:W-:Y:S04]  /*0b50*/  STS.U8 [R5+UR12+0x5c00], R42 ;  /* 0x005c002a05007988 */ /* 0x0003e8000800000c */
[----:B------:R-:W4:Y:S04]  /*0b60*/  LDG.E.U8 R35, desc[UR20][R8.64+0x3040] ;  /* 0x0030401408237981 */ /* 0x000f28000c1e1100 */
[----:B0-----:R-:W4:Y:S04]  /*0b70*/  LDG.E.U8 R38, desc[UR20][R8.64+0x3420] ;  /* 0x0034201408267981 */ /* 0x001f28000c1e1100 */
[----:B-1----:R-:W4:Y:S04]  /*0b80*/  LDG.E.U8 R42, desc[UR20][R6.64+0x3c20] ;  /* 0x003c2014062a7981 */ /* 0x002f28000c1e1100 */
[----:B------:R-:W4:Y:S04]  /*0b90*/  LDG.E.U8 R39, desc[UR20][R8.64+0x3840] ;  /* 0x0038401408277981 */ /* 0x000f28000c1e1100 */
[----:B------:R-:W4:Y:S04]  /*0ba0*/  LDG.E.U8 R7, desc[UR20][R8.64+0x1440] ;  /* 0x0014401408077981 */ /* 0x000f28000c1e1100 */
[----:B------:R-:W4:Y:S04]  /*0bb0*/  LDG.E.U8 R6, desc[UR20][R8.64+0x60] ;  /* 0x0000601408067981 */ /* 0x000f28000c1e1100 */
[----:B------:R0:W-:Y:S04]  /*0bc0*/  STS.U8 [R10+UR12], R17 ;  /* 0x000000110a007988 */ /* 0x0001e8000800000c */
[----:B0-----:R-:W4:Y:S04]  /*0bd0*/  LDG.E.U8 R17, desc[UR20][R8.64+0x840] ;  /* 0x0008401408117981 */ /* 0x001f28000c1e1100 */
[----:B------:R0:W-:Y:S04]  /*0be0*/  STS.U8 [R10+UR12+0x400], R21 ;  /* 0x000400150a007988 */ /* 0x0001e8000800000c */
        /* <DEDUP_REMOVED lines=13> */
[----:B------:R0:W-:Y:S04]  /*0cc0*/  STS.U8 [R10+UR12+0x3c00], R27 ;  /* 0x003c001b0a007988 */ /* 0x0001e8000800000c */
[----:B------:R0:W-:Y:S04]  /*0cd0*/  STS.U8 [R11+UR12], R12 ;  /* 0x0000000c0b007988 */ /* 0x0001e8000800000c */
[----:B------:R0:W-:Y:S04]  /*0ce0*/  STS.U8 [R11+UR12+0x800], R16 ;  /* 0x000800100b007988 */ /* 0x0001e8000800000c */
[----:B------:R0:W-:Y:S04]  /*0cf0*/  STS.U8 [R11+UR12+0x1000], R20 ;  /* 0x001000140b007988 */ /* 0x0001e8000800000c */
[----:B------:R1:W-:Y:S04]  /*0d00*/  STS.U8 [R11+UR12+0x1800], R24 ;  /* 0x001800180b007988 */ /* 0x0003e8000800000c */
[----:B------:R1:W-:Y:S04]  /*0d10*/  STS.U8 [R11+UR12+0x2000], R28 ;  /* 0x0020001c0b007988 */ /* 0x0003e8000800000c */
[----:B0-----:R-:W4:Y:S04]  /*0d20*/  LDG.E.U8 R21, desc[UR20][R8.64+0x1040] ;  /* 0x0010401408157981 */ /* 0x001f28000c1e1100 */
[----:B------:R0:W-:Y:S04]  /*0d30*/  STS.U8 [R11+UR12+0x2800], R32 ;  /* 0x002800200b007988 */ /* 0x0001e8000800000c */
[----:B------:R0:W-:Y:S04]  /*0d40*/  STS.U8 [R11+UR12+0x3000], R36 ;  /* 0x003000240b007988 */ /* 0x0001e8000800000c */
[----:B-1----:R-:W4:Y:S04]  /*0d50*/  LDG.E.U8 R23, desc[UR20][R8.64+0x1840] ;  /* 0x0018401408177981 */ /* 0x002f28000c1e1100 */
[----:B------:R-:W4:Y:S04]  /*0d60*/  LDG.E.U8 R25, desc[UR20][R8.64+0x1c40] ;  /* 0x001c401408197981 */ /* 0x000f28000c1e1100 */
        /* <DEDUP_REMOVED lines=11> */
[----:B0-----:R-:W4:Y:S04]  /*0e20*/  LDG.E.U8 R32, desc[UR20][R8.64+0x3060] ;  /* 0x0030601408207981 */ /* 0x001f28000c1e1100 */
[----:B------:R-:W4:Y:S04]  /*0e30*/  LDG.E.U8 R36, desc[UR20][R8.64+0x3860] ;  /* 0x0038601408247981 */ /* 0x000f28000c1e1100 */
[----:B------:R0:W-:Y:S04]  /*0e40*/  STS.U8 [R11+UR12+0x400], R14 ;  /* 0x0004000e0b007988 */ /* 0x0001e8000800000c */
[----:B------:R1:W-:Y:S04]  /*0e50*/  STS.U8 [R11+UR12+0xc00], R18 ;  /* 0x000c00120b007988 */ /* 0x0003e8000800000c */
[----:B--2---:R2:W-:Y:S04]  /*0e60*/  STS.U8 [R11+UR12+0x1400], R22 ;  /* 0x001400160b007988 */ /* 0x0045e8000800000c */
[----:B---3--:R3:W-:Y:S04]  /*0e70*/  STS.U8 [R11+UR12+0x1c00], R26 ;  /* 0x001c001a0b007988 */ /* 0x0087e8000800000c */
[----:B----4-:R4:W-:Y:S04]  /*0e80*/  STS.U8 [R11+UR12+0x2400], R30 ;  /* 0x0024001e0b007988 */ /* 0x0109e8000800000c */
[----:B------:R2:W-:Y:S04]  /*0e90*/  STS.U8 [R11+UR12+0x2c00], R34 ;  /* 0x002c00220b007988 */ /* 0x0005e8000800000c */
[----:B0-----:R-:W4:Y:S04]  /*0ea0*/  LDG.E.U8 R14, desc[UR20][R8.64+0xc60] ;  /* 0x000c6014080e7981 */ /* 0x001f28000c1e1100 */
[----:B-1----:R-:W4:Y:S04]  /*0eb0*/  LDG.E.U8 R18, desc[UR20][R8.64+0x1460] ;  /* 0x0014601408127981 */ /* 0x002f28000c1e1100 */
[----:B--2---:R-:W2:Y:S04]  /*0ec0*/  LDG.E.U8 R22, desc[UR20][R8.64+0x1c60] ;  /* 0x001c601408167981 */ /* 0x004ea8000c1e1100 */
[----:B---3--:R-:W3:Y:S04]  /*0ed0*/  LDG.E.U8 R26, desc[UR20][R8.64+0x2460] ;  /* 0x00246014081a7981 */ /* 0x008ee8000c1e1100 */
[----:B----4-:R-:W4:Y:S04]  /*0ee0*/  LDG.E.U8 R30, desc[UR20][R8.64+0x2c60] ;  /* 0x002c6014081e7981 */ /* 0x010f28000c1e1100 */
[----:B------:R-:W4:Y:S01]  /*0ef0*/  LDG.E.U8 R34, desc[UR20][R8.64+0x3460] ;  /* 0x0034601408227981 */ /* 0x000f22000c1e1100 */
[----:B------:R-:W-:Y:S01]  /*0f00*/  LOP3.LUT P2, RZ, R3, 0xff, RZ, 0xc0, !PT ;  /* 0x000000ff03ff7812 */ /* 0x000fe2000784c0ff */
[----:B------:R-:W-:-:S02]  /*0f10*/  UMOV UR4, 0x1 ;  /* 0x0000000100047882 */ /* 0x000fc40000000000 */
[----:B------:R-:W-:Y:S10]  /*0f20*/  STS.U8 [R11+UR12+0x3400], R38 ;  /* 0x003400260b007988 */ /* 0x000ff4000800000c */
[----:B------:R-:W-:Y:S01]  /*0f30*/  VOTEU.ALL UP0, P2 ;  /* 0x0000000000ff7886 */ /* 0x000fe20001000000 */
[----:B------:R-:W-:Y:S04]  /*0f40*/  STS.U8 [R11+UR12+0x3800], R40 ;  /* 0x003800280b007988 */ /* 0x000fe8000800000c */
[----:B------:R-:W-:-:S04]  /*0f50*/  @!UP0 UIADD3 UR4, UPT, UPT, -UR4, 0x100000, URZ ;  /* 0x0010000004048890 */ /* 0x000fc8000fffe1ff */
[----:B------:R-:W-:Y:S02]  /*0f60*/  @!UP0 USHF.L.U32 UR5, UR4, 0xb, URZ ;  /* 0x0000000b04058899 */ /* 0x000fe400080006ff */
[----:B------:R-:W-:Y:S01]  /*0f70*/  @!UP0 USHF.L.U32 UR4, UR4, 0x1, URZ ;  /* 0x0000000104048899 */ /* 0x000fe200080006ff */
[----:B------:R0:W-:Y:S01]  /*0f80*/  STS.U8 [R11+UR12+0x3c00], R42 ;  /* 0x003c002a0b007988 */ /* 0x0001e2000800000c */
[----:B------:R-:W-:-:S03]  /*0f90*/  VOTEU.ALL UP1, P2 ;  /* 0x0000000000ff7886 */ /* 0x000fc60001020000 */
[----:B------:R-:W-:Y:S01]  /*0fa0*/  STS.U8 [R4+UR12], R13 ;  /* 0x0000000d04007988 */ /* 0x000fe2000800000c */
[----:B0-----:R-:W-:-:S03]  /*0fb0*/  SHF.R.U32.HI R11, RZ, 0x5, R3 ;  /* 0x00000005ff0b7819 */ /* 0x001fc60000011603 */
[----:B------:R-:W-:Y:S01]  /*0fc0*/  STS.U8 [R4+UR12+0x400], R15 ;  /* 0x0004000f04007988 */ /* 0x000fe2000800000c */
[----:B------:R-:W-:-:S03]  /*0fd0*/  R2UR UR10, R11 ;  /* 0x000000000b0a72ca */ /* 0x000fc600000e0000 */
[----:B------:R-:W-:Y:S04]  /*0fe0*/  STS.U8 [R4+UR12+0xc00], R19 ;  /* 0x000c001304007988 */ /* 0x000fe8000800000c */
[----:B------:R-:W-:Y:S04]  /*0ff0*/  STS.U8 [R4+UR12+0x1400], R7 ;  /* 0x0014000704007988 */ /* 0x000fe8000800000c */
[----:B------:R-:W-:Y:S04]  /*1000*/  STS.U8 [R4+UR12+0x3000], R35 ;  /* 0x0030002304007988 */ /* 0x000fe8000800000c */
[----:B------:R-:W-:Y:S04]  /*1010*/  STS.U8 [R4+UR12+0x800], R17 ;  /* 0x0008001104007988 */ /* 0x000fe8000800000c */
[----:B------:R-:W-:Y:S04]  /*1020*/  STS.U8 [R4+UR12+0x3800], R39 ;  /* 0x0038002704007988 */ /* 0x000fe8000800000c */
[----:B------:R-:W-:Y:S01]  /*1030*/  STS.U8 [R4+UR12+0x3c00], R41 ;  /* 0x003c002904007988 */ /* 0x000fe2000800000c */
[----:B------:R-:W-:-:S03]  /*1040*/  UISETP.NE.U32.AND UP0, UPT, UR10, URZ, UPT ;  /* 0x000000ff0a00728c */ /* 0x000fc6000bf05070 */
        /* <DEDUP_REMOVED lines=14> */
[----:B------:R1:W-:Y:S04]  /*1130*/  STS.U8 [R5+UR12+0x2000], R24 ;  /* 0x0020001805007988 */ /* 0x0003e8000800000c */
[----:B------:R1:W-:Y:S04]  /*1140*/  STS.U8 [R5+UR12+0x2800], R28 ;  /* 0x0028001c05007988 */ /* 0x0003e8000800000c */
[----:B------:R1:W-:Y:S04]  /*1150*/  STS.U8 [R5+UR12+0x3000], R32 ;  /* 0x0030002005007988 */ /* 0x0003e8000800000c */
[----:B------:R1:W-:Y:S01]  /*1160*/  STS.U8 [R5+UR12+0x3800], R36 ;  /* 0x0038002405007988 */ /* 0x0003e2000800000c */
[----:B0-----:R-:W-:-:S03]  /*1170*/  LOP3.LUT R4, R3, 0xff, RZ, 0xc0, !PT ;  /* 0x000000ff03047812 */ /* 0x001fc600078ec0ff */
[----:B------:R1:W-:Y:S04]  /*1180*/  STS.U8 [R5+UR12+0xc00], R14 ;  /* 0x000c000e05007988 */ /* 0x0003e8000800000c */
[----:B------:R1:W-:Y:S04]  /*1190*/  STS.U8 [R5+UR12+0x1400], R18 ;  /* 0x0014001205007988 */ /* 0x0003e8000800000c */
[----:B--2---:R1:W-:Y:S04]  /*11a0*/  STS.U8 [R5+UR12+0x1c00], R22 ;  /* 0x001c001605007988 */ /* 0x0043e8000800000c */
[----:B---3--:R1:W-:Y:S04]  /*11b0*/  STS.U8 [R5+UR12+0x2400], R26 ;  /* 0x0024001a05007988 */ /* 0x0083e8000800000c */
[----:B----4-:R1:W-:Y:S04]  /*11c0*/  STS.U8 [R5+UR12+0x2c00], R30 ;  /* 0x002c001e05007988 */ /* 0x0103e8000800000c */
[----:B------:R1:W-:Y:S01]  /*11d0*/  STS.U8 [R5+UR12+0x3400], R34 ;  /* 0x0034002205007988 */ /* 0x0003e2000800000c */
[----:B------:R0:W-:Y:S06]  /*11e0*/  MEMBAR.ALL.CTA ;  /* 0x0000000000007992 */ /* 0x0001ec0000008000 */
[----:B0-----:R-:W-:Y:S04]  /*11f0*/  FENCE.VIEW.ASYNC.S ;  /* 0x00000000000073c6 */ /* 0x001fe80000000000 */
[----:B------:R-:W0:Y:S02]  /*1200*/  FENCE.VIEW.ASYNC.S ;  /* 0x00000000000073c6 */ /* 0x000e240000000000 */
[----:B0-----:R1:W0:Y:S02]  /*1210*/  @!UP1 SYNCS.EXCH.64 URZ, [UR12+0x6000], UR4 ;  /* 0x006000040cff95b2 */ /* 0x0012240008000100 */
[----:B0-----:R-:W-:Y:S06]  /*1220*/  BAR.SYNC.DEFER_BLOCKING 0x0 ;  /* 0x0000000000007b1d */ /* 0x001fec0000010000 */
[----:B-1----:R-:W-:Y:S05]  /*1230*/  BRA.U UP0, `(.L_x_6) ;  /* 0x0000000100747547 */ /* 0x002fea000b800000 */
[----:B------:R-:W-:Y:S02]  /*1240*/  UIADD3 UR4, UPT, UPT, UR12, 0x4000, URZ ;  /* 0x000040000c047890 */ /* 0x000fe4000fffe0ff */
[----:B------:R-:W-:Y:S02]  /*1250*/  USHF.R.U32.HI UR8, URZ, 0x4, UR12 ;  /* 0x00000004ff087899 */ /* 0x000fe4000801160c */
[----:B------:R-:W-:Y:S02]  /*1260*/  USHF.R.U32.HI UR4, URZ, 0x4, UR4 ;  /* 0x00000004ff047899 */ /* 0x000fe40008011604 */
[----:B------:R-:W-:Y:S02]  /*1270*/  USGXT.U32 UR8, UR8, 0xe ;  /* 0x0000000e0808789a */ /* 0x000fe40008000000 */
[----:B------:R-:W-:Y:S02]  /*1280*/  USGXT.U32 UR6, UR4, 0xe ;  /* 0x0000000e0406789a */ /* 0x000fe40008000000 */
[----:B------:R-:W-:-:S02]  /*1290*/  UIADD3 UR24, UP1, UPT, UR8, 0x100, URZ ;  /* 0x0000010008187890 */ /* 0x000fc4000ff3e0ff */
[----:B------:R-:W-:Y:S01]  /*12a0*/  UIADD3 UR22, UP0, UPT, UR6, 0x2, URZ ;  /* 0x0000000206167890 */ /* 0x000fe2000ff1e0ff */
[----:B------:R-:W-:Y:S01]  /*12b0*/  UMOV UR4, URZ ;  /* 0x000000ff00047c82 */ /* 0x000fe20008000000 */
[----:B------:R-:W-:Y:S01]  /*12c0*/  UMOV UR26, 0x0 ;  /* 0x00000000001a7882 */ /* 0x000fe20000000000 */
[----:B------:R-:W-:Y:S02]  /*12d0*/  UIADD3.X UR25, UPT, UPT, UR4, 0x40004040, URZ, UP1, !UPT ;  /* 0x4000404004197890 */ /* 0x000fe40008ffe4ff */
[----:B------:R-:W-:Y:S02]  /*12e0*/  UIADD3.X UR23, UPT, UPT, UR4, 0x40004040, URZ, UP0, !UPT ;  /* 0x4000404004177890 */ /* 0x000fe400087fe4ff */
[----:B------:R-:W-:Y:S02]  /*12f0*/  UIADD3.64 UR14, UPT, UPT, UR24, 0x100, URZ ;  /* 0x00000100180e7897 */ /* 0x000fe4000fffe0ff */
[----:B------:R-:W-:Y:S02]  /*1300*/  UIADD3.64 UR4, UPT, UPT, UR22, 0x2, URZ ;  /* 0x0000000216047897 */ /* 0x000fe4000fffe0ff */
[----:B------:R-:W-:-:S02]  /*1310*/  UIADD3.64 UR18, UPT, UPT, UR24, 0x200, URZ ;  /* 0x0000020018127897 */ /* 0x000fc4000fffe0ff */
[----:B------:R-:W-:Y:S01]  /*1320*/  UIADD3.64 UR16, UPT, UPT, UR22, 0x4, URZ ;  /* 0x0000000416107897 */ /* 0x000fe2000fffe0ff */
[----:B------:R-:W-:Y:S01]  /*1330*/  UMOV UR27, 0x4210010 ;  /* 0x04210010001b7882 */ /* 0x000fe20000000000 */
[----:B------:R-:W-:Y:S01]  /*1340*/  UMOV UR9, 0x40004040 ;  /* 0x4000404000097882 */ /* 0x000fe20000000000 */
[----:B------:R-:W-:Y:S01]  /*1350*/  UMOV UR7, 0x40004040 ;  /* 0x4000404000077882 */ /* 0x000fe20000000000 */
[----:B------:R-:W-:Y:S01]  /*1360*/  UMOV UR28, 0x0 ;  /* 0x00000000001c7882 */ /* 0x000fe20000000000 */
[----:B------:R-:W-:Y:S01]  /*1370*/  UMOV UR29, 0x4210010 ;  /* 0x04210010001d7882 */ /* 0x000fe20000000000 */
[----:B------:R-:W-:Y:S01]  /*1380*/  UMOV UR30, 0x0 ;  /* 0x00000000001e7882 */ /* 0x000fe20000000000 */
[----:B------:R-:W-:Y:S01]  /*1390*/  UMOV UR31, 0x4210010 ;  /* 0x04210010001f7882 */ /* 0x000fe20000000000 */
[----:B------:R0:W-:Y:S01]  /*13a0*/  UTCQMMA gdesc[UR6], gdesc[UR8], tmem[UR13], tmem[UR26], idesc[UR27], !UPT ;  /* 0x00ff1a08060075ea */ /* 0x0001e2000f80030d */
[----:B------:R-:W-:Y:S01]  /*13b0*/  UMOV UR32, 0x0 ;  /* 0x0000000000207882 */ /* 0x000fe20000000000 */
[----:B------:R-:W-:Y:S01]  /*13c0*/  UMOV UR33, 0x4210010 ;  /* 0x0421001000217882 */ /* 0x000fe20000000000 */
[----:B------:R0:W-:Y:S01]  /*13d0*/  UTCQMMA gdesc[UR22], gdesc[UR24], tmem[UR13], tmem[UR28], idesc[UR29], UPT ;  /* 0x00ff1c18160075ea */ /* 0x0001e2000b80030d */
[----:B------:R0:W-:Y:S01]  /*13e0*/  UTCQMMA gdesc[UR4], gdesc[UR14], tmem[UR13], tmem[UR30], idesc[UR31], UPT ;  /* 0x00ff1e0e040075ea */ /* 0x0001e2000b80030d */
[----:B------:R0:W-:Y:S01]  /*13f0*/  UTCQMMA gdesc[UR16], gdesc[UR18], tmem[UR13], tmem[UR32], idesc[UR33], UPT ;  /* 0x00ff2012100075ea */ /* 0x0001e2000b80030d */
[----:B------:R-:W-:Y:S01]  /*1400*/  NOP ;  /* 0x0000000000007918 */ /* 0x000fe20000000000 */
.L_x_6:
[----:B------:R-:W-:Y:S02]  /*1410*/  ELECT P0, URZ, PT ;  /* 0x0000000000ff782f */ /* 0x000fe40003800000 */
[C---:B------:R-:W-:Y:S01]  /*1420*/  LOP3.LUT R36, R3.reuse, 0x7, RZ, 0xc0, !PT ;  /* 0x0000000703247812 */ /* 0x040fe200078ec0ff */
[----:B0-----:R-:W-:Y:S01]  /*1430*/  UIADD3 UR4, UPT, UPT, UR12, 0x6000, URZ ;  /* 0x000060000c047890 */ /* 0x001fe2000fffe0ff */
[C---:B------:R-:W-:Y:S01]  /*1440*/  IMAD.SHL.U32 R6, R3.reuse, 0x8, RZ ;  /* 0x0000000803067824 */ /* 0x040fe200078e00ff */
[----:B------:R-:W-:Y:S01]  /*1450*/  ISETP.LT.U32.AND P0, PT, R4, 0x20, P0 ;  /* 0x000000200400780c */ /* 0x000fe20000701070 */
[----:B------:R-:W-:Y:S01]  /*1460*/  UMOV UR5, URZ ;  /* 0x000000ff00057c82 */ /* 0x000fe20008000000 */
[C---:B------:R-:W-:Y:S02]  /*1470*/  IMAD.SHL.U32 R4, R3.reuse, 0x10, RZ ;  /* 0x0000001003047824 */ /* 0x040fe400078e00ff */
[----:B------:R-:W-:Y:S01]  /*1480*/  IMAD.SHL.U32 R7, R3, 0x40, RZ ;  /* 0x0000004003077824 */ /* 0x000fe200078e00ff */
[----:B------:R-:W-:-:S02]  /*1490*/  LOP3.LUT R6, R6, 0x300, RZ, 0xc0, !PT ;  /* 0x0000030006067812 */ /* 0x000fc400078ec0ff */
[----:B------:R-:W-:Y:S02]  /*14a0*/  LOP3.LUT R5, R4, 0x8f0, RZ, 0xc0, !PT ;  /* 0x000008f004057812 */ /* 0x000fe400078ec0ff */
[----:B------:R-:W-:-:S03]  /*14b0*/  LOP3.LUT R7, R7, 0x400, RZ, 0xc0, !PT ;  /* 0x0000040007077812 */ /* 0x000fc600078ec0ff */
[----:B------:R-:W-:Y:S01]  /*14c0*/  IMAD R5, R36, 0x1000, R5 ;  /* 0x0000100024057824 */ /* 0x000fe200078e0205 */
[----:B------:R-:W-:Y:S01]  /*14d0*/  VOTEU.ANY UP0, P0 ;  /* 0x0000000000ff7886 */ /* 0x000fe20000000100 */
[----:B------:R-:W-:-:S03]  /*14e0*/  VOTEU.ANY UP1, P0 ;  /* 0x0000000000ff7886 */ /* 0x000fc60000020100 */
[----:B------:R-:W-:Y:S01]  /*14f0*/  IADD3 R37, PT, PT, R6, R5, R7 ;  /* 0x0000000506257210 */ /* 0x000fe20007ffe007 */
[----:B------:R-:W-:Y:S01]  /*1500*/  @UP0 UMOV UR6, UR4 ;  /* 0x0000000400060c82 */ /* 0x000fe20008000000 */
[----:B------:R-:W-:Y:S01]  /*1510*/  USHF.L.U32 UR4, UR10, 0x15, URZ ;  /* 0x000000150a047899 */ /* 0x000fe200080006ff */
[----:B------:R0:W-:Y:S01]  /*1520*/  @UP1 UTCBAR [UR6], URZ ;  /* 0x000000ff060013e9 */ /* 0x0001e200080000ff */
[----:B------:R-:W-:Y:S01]  /*1530*/  BAR.SYNC.DEFER_BLOCKING 0x0 ;  /* 0x0000000000007b1d */ /* 0x000fe20000010000 */
[----:B------:R-:W-:Y:S02]  /*1540*/  USHF.L.U32 UR5, UR10, 0x4, URZ ;  /* 0x000000040a057899 */ /* 0x000fe400080006ff */
[----:B------:R-:W-:Y:S02]  /*1550*/  ULOP3.LUT UR4, UR4, 0x600000, URZ, 0xc0, !UPT ;  /* 0x0060000004047892 */ /* 0x000fe4000f8ec0ff */
[----:B------:R-:W-:-:S04]  /*1560*/  ULOP3.LUT UR5, UR5, 0x40, URZ, 0xc0, !UPT ;  /* 0x0000004005057892 */ /* 0x000fc8000f8ec0ff */
[----:B------:R-:W-:Y:S01]  /*1570*/  UIADD3 UR4, UPT, UPT, UR5, UR4, UR13 ;  /* 0x0000000405047290 */ /* 0x000fe2000fffe00d */
[----:B------:R-:W1:Y:S02]  /*1580*/  SYNCS.PHASECHK.TRANS64.TRYWAIT P0, [UR12+0x6000], RZ ;  /* 0x006000ffff0075a7 */ /* 0x000e64000800110c */
[----:B01----:R-:W-:Y:S09]  /*1590*/  @!P0 BRA `(.L_x_7) ;  /* 0x0000000400cc8947 */ /* 0x003ff20003800000 */
.L_x_11:
[----:B------:R-:W-:Y:S01]  /*15a0*/  BAR.SYNC.DEFER_BLOCKING 0x0 ;  /* 0x0000000000007b1d */ /* 0x000fe20000010000 */
[----:B------:R-:W-:Y:S01]  /*15b0*/  IMAD.SHL.U32 R39, R3, 0x80, RZ ;  /* 0x0000008003277824 */ /* 0x000fe200078e00ff */
[C---:B------:R-:W-:Y:S01]  /*15c0*/  LOP3.LUT R38, R37.reuse, 0x10, RZ, 0x3c, !PT ;  /* 0x0000001025267812 */ /* 0x040fe200078e3cff */
[----:B------:R-:W-:Y:S01]  /*15d0*/  IMAD.SHL.U32 R0, R0, 0x4, RZ ;  /* 0x0000000400007824 */ /* 0x000fe200078e00ff */
[----:B------:R-:W-:Y:S02]  /*15e0*/  LOP3.LUT R44, R37, 0x30, RZ, 0x3c, !PT ;  /* 0x00000030252c7812 */ /* 0x000fe400078e3cff */
[----:B------:R-:W-:Y:S01]  /*15f0*/  LOP3.LUT R39, R39, 0x7c00, RZ, 0xc0, !PT ;  /* 0x00007c0027277812 */ /* 0x000fe200078ec0ff */
[----:B------:R-:W-:Y:S01]  /*1600*/  LDTM.16dp32bit_t0_t15.x32 R4, tmem[UR4] ;  /* 0x00000004000479ee */ /* 0x000fe20008a80000 */
[----:B------:R-:W0:Y:S01]  /*1610*/  LDTM.16dp32bit_t16_t31.x32 R4, tmem[UR4+0x20] ;  /* 0x00002004000479ee */ /* 0x000e220008aa0000 */
[C---:B------:R-:W-:Y:S01]  /*1620*/  LOP3.LUT R45, R37.reuse, 0x40, RZ, 0x3c, !PT ;  /* 0x00000040252d7812 */ /* 0x040fe200078e3cff */
[----:B------:R-:W1:Y:S01]  /*1630*/  LDCU.64 UR4, c[0x0][0x390] ;  /* 0x00007200ff0477ac */ /* 0x000e620008000a00 */
[----:B------:R-:W-:Y:S01]  /*1640*/  IMAD R39, R36, 0x10, R39 ;  /* 0x0000001024277824 */ /* 0x000fe200078e0227 */
[----:B------:R-:W-:-:S02]  /*1650*/  LOP3.LUT R36, R37, 0x20, RZ, 0x3c, !PT ;  /* 0x0000002025247812 */ /* 0x000fc400078e3cff */
[C---:B------:R-:W-:Y:S02]  /*1660*/  LOP3.LUT R46, R37.reuse, 0x50, RZ, 0x3c, !PT ;  /* 0x00000050252e7812 */ /* 0x040fe400078e3cff */
[C---:B------:R-:W-:Y:S02]  /*1670*/  LOP3.LUT R47, R37.reuse, 0x60, RZ, 0x3c, !PT ;  /* 0x00000060252f7812 */ /* 0x040fe400078e3cff */
[----:B------:R-:W-:Y:S02]  /*1680*/  LOP3.LUT R48, R37, 0x70, RZ, 0x3c, !PT ;  /* 0x0000007025307812 */ /* 0x000fe400078e3cff */
[----:B------:R-:W-:Y:S01]  /*1690*/  LOP3.LUT R2, R39, R2, RZ, 0x3c, !PT ;  /* 0x0000000227027212 */ /* 0x000fe200078e3cff */
[----:B------:R-:W0:Y:S01]  /*16a0*/  @!P2 SYNCS.CCTL.IV [UR12+0x6000] ;  /* 0x00600000ff00a9b1 */ /* 0x000e22000800000c */
[----:B------:R-:W-:Y:S01]  /*16b0*/  NOP ;  /* 0x0000000000007918 */ /* 0x000fe20000000000 */
[----:B0-----:R-:W-:Y:S06]  /*16c0*/  BAR.SYNC.DEFER_BLOCKING 0x0 ;  /* 0x0000000000007b1d */ /* 0x001fec0000010000 */
[----:B------:R-:W-:Y:S04]  /*16d0*/  STS.128 [R37+UR12], R4 ;  /* 0x0000000425007988 */ /* 0x000fe80008000c0c */
[----:B------:R-:W-:Y:S04]  /*16e0*/  STS.128 [R38+UR12], R8 ;  /* 0x0000000826007988 */ /* 0x000fe80008000c0c */
[----:B------:R-:W-:Y:S04]  /*16f0*/  STS.128 [R36+UR12], R12 ;  /* 0x0000000c24007988 */ /* 0x000fe80008000c0c */
[----:B------:R0:W-:Y:S04]  /*1700*/  STS.128 [R44+UR12], R16 ;  /* 0x000000102c007988 */ /* 0x0001e80008000c0c */
[----:B------:R-:W-:Y:S04]  /*1710*/  STS.128 [R45+UR12], R20 ;  /* 0x000000142d007988 */ /* 0x000fe80008000c0c */
[----:B------:R-:W-:Y:S04]  /*1720*/  STS.128 [R46+UR12], R24 ;  /* 0x000000182e007988 */ /* 0x000fe80008000c0c */
[----:B------:R-:W-:Y:S04]  /*1730*/  STS.128 [R47+UR12], R28 ;  /* 0x0000001c2f007988 */ /* 0x000fe80008000c0c */
[----:B------:R-:W-:Y:S01]  /*1740*/  STS.128 [R48+UR12], R32 ;  /* 0x0000002030007988 */ /* 0x000fe20008000c0c */
[----:B0-----:R-:W-:Y:S01]  /*1750*/  LOP3.LUT R17, R3, 0x1f, RZ, 0xc0, !PT ;  /* 0x0000001f03117812 */ /* 0x001fe200078ec0ff */
[----:B------:R-:W-:Y:S04]  /*1760*/  BAR.SYNC.DEFER_BLOCKING 0x0 ;  /* 0x0000000000007b1d */ /* 0x000fe80000010000 */
[----:B------:R-:W-:-:S05]  /*1770*/  IMAD.SHL.U32 R17, R17, 0x4, RZ ;  /* 0x0000000411117824 */ /* 0x000fca00078e00ff */
[----:B-1----:R-:W-:-:S04]  /*1780*/  IADD3 R16, P0, P2, R17, UR4, R0 ;  /* 0x0000000411107c10 */ /* 0x002fc8000fa1e000 */
[----:B------:R-:W-:Y:S01]  /*1790*/  IADD3.X R17, PT, PT, RZ, UR5, RZ, P0, P2 ;  /* 0x00000005ff117c10 */ /* 0x000fe200087e44ff */
[----:B------:R-:W0:Y:S04]  /*17a0*/  LDSM.16.M88.4 R4, [R2+UR12] ;  /* 0x0000000c0204783b */ /* 0x000e280008000200 */
[----:B------:R-:W1:Y:S04]  /*17b0*/  LDSM.16.M88.4 R8, [R2+UR12+0x80] ;  /* 0x0000800c0208783b */ /* 0x000e680008000200 */
[----:B------:R-:W2:Y:S04]  /*17c0*/  LDSM.16.M88.4 R40, [R2+UR12+0x100] ;  /* 0x0001000c0228783b */ /* 0x000ea80008000200 */
[----:B------:R-:W3:Y:S04]  /*17d0*/  LDSM.16.M88.4 R36, [R2+UR12+0x180] ;  /* 0x0001800c0224783b */ /* 0x000ee80008000200 */
[----:B------:R-:W4:Y:S04]  /*17e0*/  LDSM.16.M88.4 R12, [R2+UR12+0x200] ;  /* 0x0002000c020c783b */ /* 0x000f280008000200 */
[----:B------:R-:W5:Y:S04]  /*17f0*/  LDSM.16.M88.4 R20, [R2+UR12+0x280] ;  /* 0x0002800c0214783b */ /* 0x000f680008000200 */
[----:B------:R-:W2:Y:S04]  /*1800*/  LDSM.16.M88.4 R24, [R2+UR12+0x300] ;  /* 0x0003000c0218783b */ /* 0x000ea80008000200 */
[----:B------:R-:W2:Y:S04]  /*1810*/  LDSM.16.M88.4 R28, [R2+UR12+0x380] ;  /* 0x0003800c021c783b */ /* 0x000ea80008000200 */
[----:B0-----:R0:W-:Y:S04]  /*1820*/  STG.E desc[UR20][R16.64], R4 ;  /* 0x0000000410007986 */ /* 0x0011e8000c101914 */
[----:B------:R0:W-:Y:S04]  /*1830*/  STG.E desc[UR20][R16.64+0x80], R5 ;  /* 0x0000800510007986 */ /* 0x0001e8000c101914 */
[----:B------:R0:W-:Y:S04]  /*1840*/  STG.E desc[UR20][R16.64+0x100], R6 ;  /* 0x0001000610007986 */ /* 0x0001e8000c101914 */
[----:B------:R0:W-:Y:S04]  /*1850*/  STG.E desc[UR20][R16.64+0x180], R7 ;  /* 0x0001800710007986 */ /* 0x0001e8000c101914 */
[----:B-1----:R0:W-:Y:S04]  /*1860*/  STG.E desc[UR20][R16.64+0x1000], R8 ;  /* 0x0010000810007986 */ /* 0x0021e8000c101914 */
[----:B------:R0:W-:Y:S04]  /*1870*/  STG.E desc[UR20][R16.64+0x1080], R9 ;  /* 0x0010800910007986 */ /* 0x0001e8000c101914 */
[----:B------:R0:W-:Y:S04]  /*1880*/  STG.E desc[UR20][R16.64+0x1100], R10 ;  /* 0x0011000a10007986 */ /* 0x0001e8000c101914 */
[----:B------:R0:W-:Y:S04]  /*1890*/  STG.E desc[UR20][R16.64+0x1180], R11 ;  /* 0x0011800b10007986 */ /* 0x0001e8000c101914 */
[----:B--2---:R0:W-:Y:S04]  /*18a0*/  STG.E desc[UR20][R16.64+0x2000], R40 ;  /* 0x0020002810007986 */ /* 0x0041e8000c101914 */
[----:B------:R0:W-:Y:S04]  /*18b0*/  STG.E desc[UR20][R16.64+0x2080], R41 ;  /* 0x0020802910007986 */ /* 0x0001e8000c101914 */
[----:B------:R0:W-:Y:S04]  /*18c0*/  STG.E desc[UR20][R16.64+0x2100], R42 ;  /* 0x0021002a10007986 */ /* 0x0001e8000c101914 */
[----:B------:R0:W-:Y:S04]  /*18d0*/  STG.E desc[UR20][R16.64+0x2180], R43 ;  /* 0x0021802b10007986 */ /* 0x0001e8000c101914 */
[----:B---3--:R0:W-:Y:S04]  /*18e0*/  STG.E desc[UR20][R16.64+0x3000], R36 ;  /* 0x0030002410007986 */ /* 0x0081e8000c101914 */
[----:B------:R0:W-:Y:S04]  /*18f0*/  STG.E desc[UR20][R16.64+0x3080], R37 ;  /* 0x0030802510007986 */ /* 0x0001e8000c101914 */
[----:B------:R0:W-:Y:S04]  /*1900*/  STG.E desc[UR20][R16.64+0x3100], R38 ;  /* 0x0031002610007986 */ /* 0x0001e8000c101914 */
[----:B------:R0:W-:Y:S04]  /*1910*/  STG.E desc[UR20][R16.64+0x3180], R39 ;  /* 0x0031802710007986 */ /* 0x0001e8000c101914 */
[----:B----4-:R0:W-:Y:S04]  /*1920*/  STG.E desc[UR20][R16.64+0x4000], R12 ;  /* 0x0040000c10007986 */ /* 0x0101e8000c101914 */
[----:B------:R0:W-:Y:S04]  /*1930*/  STG.E desc[UR20][R16.64+0x4080], R13 ;  /* 0x0040800d10007986 */ /* 0x0001e8000c101914 */
[----:B------:R0:W-:Y:S04]  /*1940*/  STG.E desc[UR20][R16.64+0x4100], R14 ;  /* 0x0041000e10007986 */ /* 0x0001e8000c101914 */
[----:B------:R0:W-:Y:S04]  /*1950*/  STG.E desc[UR20][R16.64+0x4180], R15 ;  /* 0x0041800f10007986 */ /* 0x0001e8000c101914 */
[----:B-----5:R0:W-:Y:S04]  /*1960*/  STG.E desc[UR20][R16.64+0x5000], R20 ;  /* 0x0050001410007986 */ /* 0x0201e8000c101914 */
[----:B------:R0:W-:Y:S04]  /*1970*/  STG.E desc[UR20][R16.64+0x5080], R21 ;  /* 0x0050801510007986 */ /* 0x0001e8000c101914 */
        /* <DEDUP_REMOVED lines=9> */
[----:B------:R0:W-:Y:S01]  /*1a10*/  STG.E desc[UR20][R16.64+0x7180], R31 ;  /* 0x0071801f10007986 */ /* 0x0001e2000c101914 */
[----:B------:R-:W-:Y:S06]  /*1a20*/  BAR.SYNC.DEFER_BLOCKING 0x0 ;  /* 0x0000000000007b1d */ /* 0x000fec0000010000 */
[----:B------:R-:W-:Y:S05]  /*1a30*/  @P1 BRA `(.L_x_8) ;  /* 0x00000000009c1947 */ /* 0x000fea0003800000 */
[----:B------:R-:W-:Y:S01]  /*1a40*/  NOP ;  /* 0x0000000000007918 */ /* 0x000fe20000000000 */
[----:B------:R-:W-:Y:S01]  /*1a50*/  UMOV UR4, 0x50 ;  /* 0x0000005000047882 */ /* 0x000fe20000000000 */
[----:B------:R-:W-:Y:S01]  /*1a60*/  IMAD.U32 R0, RZ, RZ, UR13 ;  /* 0x0000000dff007e24 */ /* 0x000fe2000f8e00ff */
[----:B------:R-:W-:Y:S01]  /*1a70*/  ULEA UR11, UR11, UR4, 0x18 ;  /* 0x000000040b0b7291 */ /* 0x000fe2000f8ec0ff */
[----:B------:R-:W-:Y:S02]  /*1a80*/  IMAD.MOV.U32 R3, RZ, RZ, 0xf ;  /* 0x0000000fff037424 */ /* 0x000fe400078e00ff */
[----:B0-----:R-:W-:Y:S01]  /*1a90*/  IMAD.MOV.U32 R7, RZ, RZ, 0x1 ;  /* 0x00000001ff077424 */ /* 0x001fe200078e00ff */
[----:B------:R-:W-:-:S04]  /*1aa0*/  LOP3.LUT R0, R0, 0xffff, RZ, 0xc0, !PT ;  /* 0x0000ffff00007812 */ /* 0x000fc800078ec0ff */
[----:B------:R-:W-:Y:S01]  /*1ab0*/  SHF.R.U32.HI R0, RZ, 0x5, R0 ;  /* 0x00000005ff007819 */ /* 0x000fe20000011600 */
[----:B------:R-:W0:Y:S04]  /*1ac0*/  LDS R5, [UR11] ;  /* 0x0000000bff057984 */ /* 0x000e280008000800 */
[----:B------:R-:W-:Y:S01]  /*1ad0*/  VIADD R2, R0, 0x10 ;  /* 0x0000001000027836 */ /* 0x000fe20000000000 */
[----:B------:R-:W-:-:S04]  /*1ae0*/  SHF.L.U32 R0, R3, R0, RZ ;  /* 0x0000000003007219 */ /* 0x000fc800000006ff */
[----:B------:R-:W-:-:S04]  /*1af0*/  SHF.L.U32 R3, R7, R2, RZ ;  /* 0x0000000207037219 */ /* 0x000fc800000006ff */
[----:B------:R-:W-:-:S04]  /*1b00*/  LOP3.LUT R0, R3, R0, RZ, 0xfc, !PT ;  /* 0x0000000003007212 */ /* 0x000fc800078efcff */
[C---:B------:R-:W-:Y:S02]  /*1b10*/  LOP3.LUT R2, R0.reuse, 0xffff, RZ, 0xc0, !PT ;  /* 0x0000ffff00027812 */ /* 0x040fe400078ec0ff */
[----:B0-----:R-:W-:-:S04]  /*1b20*/  LOP3.LUT R3, R0, 0xffff, R5, 0x80, !PT ;  /* 0x0000ffff00037812 */ /* 0x001fc800078e8005 */
[----:B------:R-:W-:-:S13]  /*1b30*/  ISETP.NE.AND P0, PT, R3, R2, PT ;  /* 0x000000020300720c */ /* 0x000fda0003f05270 */
[----:B------:R-:W-:Y:S05]  /*1b40*/  @P0 BRA `(.L_x_9) ;  /* 0x0000000000500947 */ /* 0x000fea0003800000 */
[----:B------:R-:W-:Y:S02]  /*1b50*/  SHF.R.U32.HI R5, RZ, 0x10, R5 ;  /* 0x00000010ff057819 */ /* 0x000fe40000011605 */
[----:B------:R-:W-:-:S04]  /*1b60*/  SHF.R.U32.HI R2, RZ, 0x10, R0 ;  /* 0x00000010ff027819 */ /* 0x000fc80000011600 */
[----:B------:R-:W-:-:S04]  /*1b70*/  LOP3.LUT R5, R5, R2, RZ, 0xc0, !PT ;  /* 0x0000000205057212 */ /* 0x000fc800078ec0ff */
[----:B------:R-:W-:-:S13]  /*1b80*/  ISETP.NE.AND P0, PT, R5, R2, PT ;  /* 0x000000020500720c */ /* 0x000fda0003f05270 */
[----:B------:R-:W-:Y:S05]  /*1b90*/  @P0 BRA `(.L_x_10) ;  /* 0x0000000000300947 */ /* 0x000fea0003800000 */
[----:B------:R-:W-:Y:S01]  /*1ba0*/  R2UR UR4, R0 ;  /* 0x00000000000472ca */ /* 0x000fe200000e0000 */
[----:B------:R-:W-:Y:S01]  /*1bb0*/  VOTEU.ANY UR5, UPT, PT ;  /* 0x0000000000057886 */ /* 0x000fe200038e0100 */
[----:B------:R-:W0:Y:S01]  /*1bc0*/  S2R R0, SR_LANEID ;  /* 0x0000000000007919 */ /* 0x000e220000000000 */
[----:B------:R-:W-:-:S10]  /*1bd0*/  UFLO.U32 UR5, UR5 ;  /* 0x00000005000572bd */ /* 0x000fd400080e0000 */
[----:B------:R-:W-:-:S06]  /*1be0*/  ULOP3.LUT UR4, URZ, UR4, URZ, 0x33, !UPT ;  /* 0x00000004ff047292 */ /* 0x000fcc000f8e33ff */
[----:B------:R-:W-:-:S04]  /*1bf0*/  IMAD.U32 R2, RZ, RZ, UR4 ;  /* 0x00000004ff027e24 */ /* 0x000fc8000f8e00ff */
[----:B------:R-:W1:Y:S02]  /*1c00*/  REDUX UR6, R2 ;  /* 0x00000000020673c4 */ /* 0x000e640000000000 */
[----:B------:R2:W-:Y:S01]  /*1c10*/  UTCATOMSWS.AND URZ, UR4 ;  /* 0x0000000400ff79e3 */ /* 0x0005e20008000000 */
[----:B0-----:R-:W-:Y:S01]  /*1c20*/  ISETP.EQ.U32.AND P0, PT, R0, UR5, PT ;  /* 0x0000000500007c0c */ /* 0x001fe2000bf02070 */
[----:B-1----:R-:W-:-:S12]  /*1c30*/  IMAD.U32 R0, RZ, RZ, UR6 ;  /* 0x00000006ff007e24 */ /* 0x002fd8000f8e00ff */
[----:B------:R2:W-:Y:S01]  /*1c40*/  @P0 ATOMS.AND RZ, [UR11], R0 ;  /* 0x00000000ffff098c */ /* 0x0005e2000a80000b */
[----:B------:R-:W-:Y:S05]  /*1c50*/  BRA `(.L_x_8) ;  /* 0x0000000000147947 */ /* 0x000fea0003800000 */
.L_x_10:
[----:B------:R-:W-:-:S07]  /*1c60*/  MOV R2, 0x1c80 ;  /* 0x00001c8000027802 */ /* 0x000fce0000000f00 */
[----:B------:R-:W-:Y:S05]  /*1c70*/  CALL.REL.NOINC `($__internal_0_$__cuda_sm10x_tcgen05_guardrail_trap_col_being_dealloced_not_returned_by_alloc) ;  /* 0x0000000000207944 */ /* 0x000fea0003c00000 */
[----:B------:R-:W-:Y:S05]  /*1c80*/  BRA `(.L_x_8) ;  /* 0x0000000000087947 */ /* 0x000fea0003800000 */
.L_x_9:
[----:B------:R-:W-:-:S07]  /*1c90*/  MOV R2, 0x1cb0 ;  /* 0x00001cb000027802 */ /* 0x000fce0000000f00 */
[----:B------:R-:W-:Y:S05]  /*1ca0*/  CALL.REL.NOINC `($__internal_2_$__cuda_sm10x_tcgen05_guardrail_trap_unallocated_columns_being_dealloced) ;  /* 0x00000000002c7944 */ /* 0x000fea0003c00000 */
.L_x_8:
[----:B------:R-:W-:Y:S01]  /*1cb0*/  NOP ;  /* 0x0000000000007918 */ /* 0x000fe20000000000 */
[----:B--2---:R-:W-:Y:S05]  /*1cc0*/  EXIT ;  /* 0x000000000000794d */ /* 0x004fea0003800000 */
.L_x_7:
[----:B------:R-:W0:Y:S02]  /*1cd0*/  SYNCS.PHASECHK.TRANS64.TRYWAIT P0, [UR12+0x6000], RZ ;  /* 0x006000ffff0075a7 */ /* 0x000e24000800110c */
[----:B0-----:R-:W-:Y:S05]  /*1ce0*/  @!P0 BRA `(.L_x_7) ;  /* 0xfffffffc00f88947 */ /* 0x001fea000383ffff */
[----:B------:R-:W-:Y:S05]  /*1cf0*/  BRA `(.L_x_11) ;  /* 0xfffffff800287947 */ /* 0x000fea000383ffff */
        .weak           $__internal_0_$__cuda_sm10x_tcgen05_guardrail_trap_col_being_dealloced_not_returned_by_alloc
        .type           $__internal_0_$__cuda_sm10x_tcgen05_guardrail_trap_col_being_dealloced_not_returned_by_alloc,@function
        .size           $__internal_0_$__cuda_sm10x_tcgen05_guardrail_trap_col_being_dealloced_not_returned_by_alloc,($__internal_1_$__cuda_sm10x_tcgen05_guardrail_trap_phase_invalid_during_alloc - $__internal_0_$__cuda_sm10x_tcgen05_guardrail_trap_col_being_dealloced_not_returned_by_alloc)
$__internal_0_$__cuda_sm10x_tcgen05_guardrail_trap_col_being_dealloced_not_returned_by_alloc:
[----:B------:R-:W-:Y:S05]  /*1d00*/  BPT.TRAP 0x1 ;  /* 0x000000040000795c */ /* 0x000fea0000300000 */
[----:B------:R-:W-:-:S04]  /*1d10*/  IMAD.MOV.U32 R3, RZ, RZ, 0x0 ;  /* 0x00000000ff037424 */ /* 0x000fc800078e00ff */
[----:B------:R-:W-:Y:S05]  /*1d20*/  RET.REL.NODEC R2 `(gluon_mma) ;  /* 0xffffffe002b47950 */ /* 0x000fea0003c3ffff */
        .weak           $__internal_1_$__cuda_sm10x_tcgen05_guardrail_trap_phase_invalid_during_alloc
        .type           $__internal_1_$__cuda_sm10x_tcgen05_guardrail_trap_phase_invalid_during_alloc,@function
        .size           $__internal_1_$__cuda_sm10x_tcgen05_guardrail_trap_phase_invalid_during_alloc,($__internal_2_$__cuda_sm10x_tcgen05_guardrail_trap_unallocated_columns_being_dealloced - $__internal_1_$__cuda_sm10x_tcgen05_guardrail_trap_phase_invalid_during_alloc)
$__internal_1_$__cuda_sm10x_tcgen05_guardrail_trap_phase_invalid_during_alloc:
[----:B------:R-:W-:Y:S05]  /*1d30*/  BPT.TRAP 0x1 ;  /* 0x000000040000795c */ /* 0x000fea0000300000 */
[----:B------:R-:W-:-:S04]  /*1d40*/  IMAD.MOV.U32 R5, RZ, RZ, 0x0 ;  /* 0x00000000ff057424 */ /* 0x000fc800078e00ff */
[----:B------:R-:W-:Y:S05]  /*1d50*/  RET.REL.NODEC R4 `(gluon_mma) ;  /* 0xffffffe004a87950 */ /* 0x000fea0003c3ffff */
        .weak           $__internal_2_$__cuda_sm10x_tcgen05_guardrail_trap_unallocated_columns_being_dealloced
        .type           $__internal_2_$__cuda_sm10x_tcgen05_guardrail_trap_unallocated_columns_being_dealloced,@function
        .size           $__internal_2_$__cuda_sm10x_tcgen05_guardrail_trap_unallocated_columns_being_dealloced,(.L_x_15 - $__internal_2_$__cuda_sm10x_tcgen05_guardrail_trap_unallocated_columns_being_dealloced)
$__internal_2_$__cuda_sm10x_tcgen05_guardrail_trap_unallocated_columns_being_dealloced:
[----:B------:R-:W-:Y:S05]  /*1d60*/  BPT.TRAP 0x1 ;  /* 0x000000040000795c */ /* 0x000fea0000300000 */
[----:B------:R-:W-:-:S04]  /*1d70*/  IMAD.MOV.U32 R3, RZ, RZ, 0x0 ;  /* 0x00000000ff037424 */ /* 0x000fc800078e00ff */
[----:B------:R-:W-:Y:S05]  /*1d80*/  RET.REL.NODEC R2 `(gluon_mma) ;  /* 0xffffffe0029c7950 */ /* 0x000fea0003c3ffff */
.L_x_12:
[----:B------:R-:W-:-:S00]  /*1d90*/  BRA `(.L_x_12) ;  /* 0xfffffffc00fc7947 */ /* 0x000fc0000383ffff */
[----:B------:R-:W-:-:S00]  /*1da0*/  NOP ;  /* 0x0000000000007918 */ /* 0x000fc00000000000 */
        /* <DEDUP_REMOVED lines=13> */
.L_x_15:


//--------------------- .nv.shared.gluon_mma      --------------------------
	.section	.nv.shared.gluon_mma,"aw",@nobits
	.sectionflags	@""
	.align	16
	.zero		1024


//--------------------- .nv.shared.reserved.0     --------------------------
	.section	.nv.shared.reserved.0,"aw",@nobits
	.align	8
	.weak		__nv_reservedSMEM_offset_0_alias
	.size		__nv_reservedSMEM_offset_0_alias, 0, 64
	.other		__nv_reservedSMEM_offset_0_alias,@"STO_CUDA_RESERVED_SHARED STV_DEFAULT"
__nv_reservedSMEM_offset_0_alias:
	.zero		0
.nv.shared.reserved.0:
	.zero		64
	.weak		__nv_reservedSMEM_allocation_phase
	.type		__nv_reservedSMEM_allocation_phase,@object
	.size		__nv_reservedSMEM_allocation_phase,(.L_0 - __nv_reservedSMEM_allocation_phase)
__nv_reservedSMEM_allocation_phase:
	.zero		1
.L_0:
	.zero		7
	.weak		__nv_reservedSMEM_devtool_atexit_pc
	.type		__nv_reservedSMEM_devtool_atexit_pc,@object
	.size		__nv_reservedSMEM_devtool_atexit_pc,(__nv_reservedSMEM_allocation_mask - __nv_reservedSMEM_devtool_atexit_pc)
__nv_reservedSMEM_devtool_atexit_pc:
	.zero		8
	.weak		__nv_reservedSMEM_allocation_mask
	.type		__nv_reservedSMEM_allocation_mask,@object
	.size		__nv_reservedSMEM_allocation_mask,(.L_2 - __nv_reservedSMEM_allocation_mask)
__nv_reservedSMEM_allocation_mask:
	.zero		4
.L_2:


//--------------------- .nv.constant0.gluon_mma   --------------------------
	.section	.nv.constant0.gluon_mma,"a",@progbits
	.sectionflags	@""
	.align	4
.nv.constant0.gluon_mma:
	.zero		936


//--------------------- SYMBOLS --------------------------

	.type		.nv.reservedSmem.offset0,@object
	.size		.nv.reservedSmem.offset0,0x4
	.type		.nv.reservedSmem.cap,@object
	.size		.nv.reservedSmem.cap,0x4
